//
// Generated by NVIDIA NVVM Compiler
//
// Compiler Build ID: CL-36424714
// Cuda compilation tools, release 13.0, V13.0.88
// Based on NVVM 20.0.0
//

.version 9.0
.target sm_100
.address_size 64

	// .globl	_Z14matrixMultiplyPiS_S_i

.visible .entry _Z14matrixMultiplyPiS_S_i(
	.param .u64 .ptr .align 1 _Z14matrixMultiplyPiS_S_i_param_0,
	.param .u64 .ptr .align 1 _Z14matrixMultiplyPiS_S_i_param_1,
	.param .u64 .ptr .align 1 _Z14matrixMultiplyPiS_S_i_param_2,
	.param .u32 _Z14matrixMultiplyPiS_S_i_param_3
)
{
	.reg .pred 	%p<10>;
	.reg .b32 	%r<105>;
	.reg .b64 	%rd<67>;

	ld.param.u64 	%rd14, [_Z14matrixMultiplyPiS_S_i_param_0];
	ld.param.u64 	%rd15, [_Z14matrixMultiplyPiS_S_i_param_1];
	ld.param.u32 	%r29, [_Z14matrixMultiplyPiS_S_i_param_3];
	cvta.to.global.u64 	%rd1, %rd15;
	cvta.to.global.u64 	%rd2, %rd14;
	mov.u32 	%r31, %ctaid.y;
	mov.u32 	%r32, %ntid.y;
	mov.u32 	%r33, %tid.y;
	mad.lo.s32 	%r1, %r31, %r32, %r33;
	mov.u32 	%r34, %ctaid.x;
	mov.u32 	%r35, %ntid.x;
	mov.u32 	%r36, %tid.x;
	mad.lo.s32 	%r2, %r34, %r35, %r36;
	setp.lt.s32 	%p1, %r29, 1;
	mov.b32 	%r104, 0;
	@%p1 bra 	$L__BB0_12;
	mul.lo.s32 	%r3, %r29, %r1;
	and.b32  	%r4, %r29, 7;
	setp.lt.u32 	%p2, %r29, 8;
	mov.b32 	%r99, 0;
	mov.u32 	%r104, %r99;
	@%p2 bra 	$L__BB0_4;
	and.b32  	%r99, %r29, 2147483640;
	neg.s32 	%r93, %r99;
	mul.wide.u32 	%rd16, %r29, 4;
	add.s64 	%rd3, %rd1, %rd16;
	mul.wide.u32 	%rd17, %r29, 8;
	add.s64 	%rd4, %rd1, %rd17;
	mul.wide.u32 	%rd18, %r29, 12;
	add.s64 	%rd5, %rd1, %rd18;
	mul.wide.u32 	%rd19, %r29, 16;
	add.s64 	%rd6, %rd1, %rd19;
	mul.wide.u32 	%rd20, %r29, 20;
	add.s64 	%rd7, %rd1, %rd20;
	mul.wide.u32 	%rd21, %r29, 24;
	add.s64 	%rd8, %rd1, %rd21;
	mul.wide.u32 	%rd22, %r29, 28;
	add.s64 	%rd9, %rd1, %rd22;
	mul.wide.u32 	%rd23, %r3, 4;
	add.s64 	%rd24, %rd23, %rd2;
	add.s64 	%rd66, %rd24, 16;
	mov.b32 	%r104, 0;
	mov.u32 	%r92, %r2;
$L__BB0_3:
	.pragma "nounroll";
	mul.wide.s32 	%rd25, %r92, 4;
	add.s64 	%rd26, %rd3, %rd25;
	add.s64 	%rd27, %rd4, %rd25;
	add.s64 	%rd28, %rd5, %rd25;
	add.s64 	%rd29, %rd6, %rd25;
	add.s64 	%rd30, %rd7, %rd25;
	add.s64 	%rd31, %rd8, %rd25;
	add.s64 	%rd32, %rd9, %rd25;
	add.s64 	%rd33, %rd1, %rd25;
	ld.global.u32 	%r40, [%rd66+-16];
	ld.global.u32 	%r41, [%rd33];
	mad.lo.s32 	%r42, %r41, %r40, %r104;
	ld.global.u32 	%r43, [%rd66+-12];
	ld.global.u32 	%r44, [%rd26];
	mad.lo.s32 	%r45, %r44, %r43, %r42;
	ld.global.u32 	%r46, [%rd66+-8];
	ld.global.u32 	%r47, [%rd27];
	mad.lo.s32 	%r48, %r47, %r46, %r45;
	ld.global.u32 	%r49, [%rd66+-4];
	ld.global.u32 	%r50, [%rd28];
	mad.lo.s32 	%r51, %r50, %r49, %r48;
	ld.global.u32 	%r52, [%rd66];
	ld.global.u32 	%r53, [%rd29];
	mad.lo.s32 	%r54, %r53, %r52, %r51;
	ld.global.u32 	%r55, [%rd66+4];
	ld.global.u32 	%r56, [%rd30];
	mad.lo.s32 	%r57, %r56, %r55, %r54;
	ld.global.u32 	%r58, [%rd66+8];
	ld.global.u32 	%r59, [%rd31];
	mad.lo.s32 	%r60, %r59, %r58, %r57;
	ld.global.u32 	%r61, [%rd66+12];
	ld.global.u32 	%r62, [%rd32];
	mad.lo.s32 	%r104, %r62, %r61, %r60;
	add.s32 	%r93, %r93, 8;
	shl.b32 	%r63, %r29, 3;
	add.s32 	%r92, %r92, %r63;
	add.s64 	%rd66, %rd66, 32;
	setp.ne.s32 	%p3, %r93, 0;
	@%p3 bra 	$L__BB0_3;
$L__BB0_4:
	setp.eq.s32 	%p4, %r4, 0;
	@%p4 bra 	$L__BB0_12;
	and.b32  	%r16, %r29, 3;
	setp.lt.u32 	%p5, %r4, 4;
	@%p5 bra 	$L__BB0_7;
	add.s32 	%r65, %r99, %r3;
	mul.wide.u32 	%rd34, %r65, 4;
	add.s64 	%rd35, %rd2, %rd34;
	ld.global.u32 	%r66, [%rd35];
	mad.lo.s32 	%r67, %r99, %r29, %r2;
	mul.wide.s32 	%rd36, %r67, 4;
	add.s64 	%rd37, %rd1, %rd36;
	ld.global.u32 	%r68, [%rd37];
	mad.lo.s32 	%r69, %r68, %r66, %r104;
	cvt.u64.u32 	%rd38, %r3;
	cvt.u64.u32 	%rd39, %r99;
	add.s64 	%rd40, %rd39, %rd38;
	shl.b64 	%rd41, %rd40, 2;
	add.s64 	%rd42, %rd2, %rd41;
	ld.global.u32 	%r70, [%rd42+4];
	mul.wide.u32 	%rd43, %r29, 4;
	add.s64 	%rd44, %rd37, %rd43;
	ld.global.u32 	%r71, [%rd44];
	mad.lo.s32 	%r72, %r71, %r70, %r69;
	ld.global.u32 	%r73, [%rd42+8];
	add.s64 	%rd45, %rd44, %rd43;
	ld.global.u32 	%r74, [%rd45];
	mad.lo.s32 	%r75, %r74, %r73, %r72;
	ld.global.u32 	%r76, [%rd42+12];
	add.s64 	%rd46, %rd45, %rd43;
	ld.global.u32 	%r77, [%rd46];
	mad.lo.s32 	%r104, %r77, %r76, %r75;
	add.s32 	%r99, %r99, 4;
$L__BB0_7:
	setp.eq.s32 	%p6, %r16, 0;
	@%p6 bra 	$L__BB0_12;
	setp.eq.s32 	%p7, %r16, 1;
	@%p7 bra 	$L__BB0_10;
	add.s32 	%r79, %r99, %r3;
	mul.wide.u32 	%rd47, %r79, 4;
	add.s64 	%rd48, %rd2, %rd47;
	ld.global.u32 	%r80, [%rd48];
	mad.lo.s32 	%r81, %r99, %r29, %r2;
	mul.wide.s32 	%rd49, %r81, 4;
	add.s64 	%rd50, %rd1, %rd49;
	ld.global.u32 	%r82, [%rd50];
	mad.lo.s32 	%r83, %r82, %r80, %r104;
	cvt.u64.u32 	%rd51, %r3;
	cvt.u64.u32 	%rd52, %r99;
	add.s64 	%rd53, %rd52, %rd51;
	shl.b64 	%rd54, %rd53, 2;
	add.s64 	%rd55, %rd2, %rd54;
	ld.global.u32 	%r84, [%rd55+4];
	mul.wide.u32 	%rd56, %r29, 4;
	add.s64 	%rd57, %rd50, %rd56;
	ld.global.u32 	%r85, [%rd57];
	mad.lo.s32 	%r104, %r85, %r84, %r83;
	add.s32 	%r99, %r99, 2;
$L__BB0_10:
	and.b32  	%r86, %r29, 1;
	setp.eq.b32 	%p8, %r86, 1;
	not.pred 	%p9, %p8;
	@%p9 bra 	$L__BB0_12;
	add.s32 	%r87, %r99, %r3;
	mul.wide.u32 	%rd58, %r87, 4;
	add.s64 	%rd59, %rd2, %rd58;
	ld.global.u32 	%r88, [%rd59];
	mad.lo.s32 	%r89, %r99, %r29, %r2;
	mul.wide.s32 	%rd60, %r89, 4;
	add.s64 	%rd61, %rd1, %rd60;
	ld.global.u32 	%r90, [%rd61];
	mad.lo.s32 	%r104, %r90, %r88, %r104;
$L__BB0_12:
	ld.param.u64 	%rd65, [_Z14matrixMultiplyPiS_S_i_param_2];
	cvta.to.global.u64 	%rd62, %rd65;
	mad.lo.s32 	%r91, %r29, %r1, %r2;
	mul.wide.s32 	%rd63, %r91, 4;
	add.s64 	%rd64, %rd62, %rd63;
	st.global.u32 	[%rd64], %r104;
	ret;

}


// ===== COMPILED SASS (sm_100) =====

	.target	sm_100

	.elftype	@"ET_EXEC"


//--------------------- .note.nv.tkinfo           --------------------------
	.section	.note.nv.tkinfo,"",@"SHT_NOTE"
	.sectionflags	@"SHF_NOTE_NV_TKINFO"
	.tkinfo
        /*0018*/ 	.word	0x00000002
        /*0030*/ 	.string	""
        /*0030*/ 	.string	"ptxas"
        /*0030*/ 	.string	"Cuda compilation tools, release 13.0, V13.0.88"
        /*0030*/ 	.string	"Build cuda_13.0.r13.0/compiler.36424714_0"
        /*0030*/ 	.string	"-arch sm_100 -m 64 "



//--------------------- .note.nv.cuinfo           --------------------------
	.section	.note.nv.cuinfo,"",@"SHT_NOTE"
	.sectionflags	@"SHF_NOTE_NV_CUINFO"
        /*0018*/ 	.short	0x0002
        /*001a*/ 	.short	0x0064
        /*001c*/ 	.short	0x0082
	.zero		2


//--------------------- .nv.info                  --------------------------
	.section	.nv.info,"",@"SHT_CUDA_INFO"
	.align	4


	//----- nvinfo : EIATTR_REGCOUNT
	.align		4
        /*0000*/ 	.byte	0x04, 0x2f
        /*0002*/ 	.short	(.L_1 - .L_0)
	.align		4
.L_0:
        /*0004*/ 	.word	index@(_Z14matrixMultiplyPiS_S_i)
        /*0008*/ 	.word	0x0000001e


	//----- nvinfo : EIATTR_FRAME_SIZE
	.align		4
.L_1:
        /*000c*/ 	.byte	0x04, 0x11
        /*000e*/ 	.short	(.L_3 - .L_2)
	.align		4
.L_2:
        /*0010*/ 	.word	index@(_Z14matrixMultiplyPiS_S_i)
        /*0014*/ 	.word	0x00000000


	//----- nvinfo : EIATTR_MIN_STACK_SIZE
	.align		4
.L_3:
        /*0018*/ 	.byte	0x04, 0x12
        /*001a*/ 	.short	(.L_5 - .L_4)
	.align		4
.L_4:
        /*001c*/ 	.word	index@(_Z14matrixMultiplyPiS_S_i)
        /*0020*/ 	.word	0x00000000
.L_5:


//--------------------- .nv.compat                --------------------------
	.section	.nv.compat,"",@"SHT_CUDA_COMPAT_INFO"
	.align	4
        /*0000*/ 	.byte	0x02, 0x09, 0x00, 0x00, 0x02, 0x02, 0x01, 0x00, 0x02, 0x05, 0x05, 0x00, 0x03, 0x07, 0x01, 0x01
        /*0010*/ 	.byte	0x02, 0x03, 0x00, 0x00, 0x02, 0x06, 0x01, 0x00, 0x04, 0x0b, 0x08, 0x00, 0x09, 0x00, 0x00, 0x00
        /*0020*/ 	.byte	0x00, 0x00, 0x00, 0x00


//--------------------- .nv.info._Z14matrixMultiplyPiS_S_i --------------------------
	.section	.nv.info._Z14matrixMultiplyPiS_S_i,"",@"SHT_CUDA_INFO"
	.sectionflags	@""
	.align	4


	//----- nvinfo : EIATTR_CUDA_API_VERSION
	.align		4
        /*0000*/ 	.byte	0x04, 0x37
        /*0002*/ 	.short	(.L_7 - .L_6)
.L_6:
        /*0004*/ 	.word	0x00000082


	//----- nvinfo : EIATTR_KPARAM_INFO
	.align		4
.L_7:
        /*0008*/ 	.byte	0x04, 0x17
        /*000a*/ 	.short	(.L_9 - .L_8)
.L_8:
        /*000c*/ 	.word	0x00000000
        /*0010*/ 	.short	0x0003
        /*0012*/ 	.short	0x0018
        /*0014*/ 	.byte	0x00, 0xf0, 0x11, 0x00


	//----- nvinfo : EIATTR_KPARAM_INFO
	.align		4
.L_9:
        /*0018*/ 	.byte	0x04, 0x17
        /*001a*/ 	.short	(.L_11 - .L_10)
.L_10:
        /*001c*/ 	.word	0x00000000
        /*0020*/ 	.short	0x0002
        /*0022*/ 	.short	0x0010
        /*0024*/ 	.byte	0x00, 0xf5, 0x21, 0x00


	//----- nvinfo : EIATTR_KPARAM_INFO
	.align		4
.L_11:
        /*0028*/ 	.byte	0x04, 0x17
        /*002a*/ 	.short	(.L_13 - .L_12)
.L_12:
        /*002c*/ 	.word	0x00000000
        /*0030*/ 	.short	0x0001
        /*0032*/ 	.short	0x0008
        /*0034*/ 	.byte	0x00, 0xf5, 0x21, 0x00


	//----- nvinfo : EIATTR_KPARAM_INFO
	.align		4
.L_13:
        /*0038*/ 	.byte	0x04, 0x17
        /*003a*/ 	.short	(.L_15 - .L_14)
.L_14:
        /*003c*/ 	.word	0x00000000
        /*0040*/ 	.short	0x0000
        /*0042*/ 	.short	0x0000
        /*0044*/ 	.byte	0x00, 0xf5, 0x21, 0x00


	//----- nvinfo : EIATTR_SPARSE_MMA_MASK
	.align		4
.L_15:
        /*0048*/ 	.byte	0x03, 0x50
        /*004a*/ 	.short	0x0000


	//----- nvinfo : EIATTR_MAXREG_COUNT
	.align		4
        /*004c*/ 	.byte	0x03, 0x1b
        /*004e*/ 	.short	0x00ff


	//----- nvinfo : EIATTR_MERCURY_ISA_VERSION
	.align		4
        /*0050*/ 	.byte	0x03, 0x5f
        /*0052*/ 	.short	0x0101


	//----- nvinfo : EIATTR_VRC_CTA_INIT_COUNT
	.align		4
        /*0054*/ 	.byte	0x02, 0x4a
	.zero		1
	.zero		1


	//----- nvinfo : EIATTR_EXIT_INSTR_OFFSETS
	.align		4
        /*0058*/ 	.byte	0x04, 0x1c
        /*005a*/ 	.short	(.L_17 - .L_16)


	//   ....[0]....
.L_16:
        /*005c*/ 	.word	0x00000ab0


	//----- nvinfo : EIATTR_CBANK_PARAM_SIZE
	.align		4
.L_17:
        /*0060*/ 	.byte	0x03, 0x19
        /*0062*/ 	.short	0x001c


	//----- nvinfo : EIATTR_PARAM_CBANK
	.align		4
        /*0064*/ 	.byte	0x04, 0x0a
        /*0066*/ 	.short	(.L_19 - .L_18)
	.align		4
.L_18:
        /*0068*/ 	.word	index@(.nv.constant0._Z14matrixMultiplyPiS_S_i)
        /*006c*/ 	.short	0x0380
        /*006e*/ 	.short	0x001c


	//----- nvinfo : EIATTR_SW_WAR
	.align		4
.L_19:
        /*0070*/ 	.byte	0x04, 0x36
        /*0072*/ 	.short	(.L_21 - .L_20)
.L_20:
        /*0074*/ 	.word	0x00000008
.L_21:


//--------------------- .nv.callgraph             --------------------------
	.section	.nv.callgraph,"",@"SHT_CUDA_CALLGRAPH"
	.align	4
	.sectionentsize	8
	.align		4
        /*0000*/ 	.word	0x00000000
	.align		4
        /*0004*/ 	.word	0xffffffff
	.align		4
        /*0008*/ 	.word	0x00000000
	.align		4
        /*000c*/ 	.word	0xfffffffe
	.align		4
        /*0010*/ 	.word	0x00000000
	.align		4
        /*0014*/ 	.word	0xfffffffd
	.align		4
        /*0018*/ 	.word	0x00000000
	.align		4
        /*001c*/ 	.word	0xfffffffc


//--------------------- .text._Z14matrixMultiplyPiS_S_i --------------------------
	.section	.text._Z14matrixMultiplyPiS_S_i,"ax",@progbits
	.align	128
        .global         _Z14matrixMultiplyPiS_S_i
        .type           _Z14matrixMultiplyPiS_S_i,@function
        .size           _Z14matrixMultiplyPiS_S_i,(.L_x_5 - _Z14matrixMultiplyPiS_S_i)
        .other          _Z14matrixMultiplyPiS_S_i,@"STO_CUDA_ENTRY STV_DEFAULT"
_Z14matrixMultiplyPiS_S_i:
.text._Z14matrixMultiplyPiS_S_i:
[----:B------:R-:W-:Y:S01]  /*0000*/  LDC R1, c[0x0][0x37c] ;  /* 0x0000df00ff017b82 */ /* 0x000fe20000000800 */
[----:B------:R-:W0:Y:S01]  /*0010*/  S2R R3, SR_TID.Y ;  /* 0x0000000000037919 */ /* 0x000e220000002200 */
[----:B------:R-:W1:Y:S06]  /*0020*/  LDCU UR18, c[0x0][0x398] ;  /* 0x00007300ff1277ac */ /* 0x000e6c0008000800 */
[----:B------:R-:W0:Y:S01]  /*0030*/  LDC R0, c[0x0][0x364] ;  /* 0x0000d900ff007b82 */ /* 0x000e220000000800 */
[----:B------:R-:W-:Y:S01]  /*0040*/  HFMA2 R12, -RZ, RZ, 0, 0 ;  /* 0x00000000ff0c7431 */ /* 0x000fe200000001ff */
[----:B------:R-:W2:Y:S01]  /*0050*/  S2R R2, SR_TID.X ;  /* 0x0000000000027919 */ /* 0x000ea20000002100 */
[----:B------:R-:W3:Y:S05]  /*0060*/  LDCU.64 UR16, c[0x0][0x358] ;  /* 0x00006b00ff1077ac */ /* 0x000eea0008000a00 */
[----:B------:R-:W0:Y:S08]  /*0070*/  S2UR UR4, SR_CTAID.Y ;  /* 0x00000000000479c3 */ /* 0x000e300000002600 */
[----:B------:R-:W2:Y:S01]  /*0080*/  S2UR UR5, SR_CTAID.X ;  /* 0x00000000000579c3 */ /* 0x000ea20000002500 */
[----:B-1----:R-:W-:-:S07]  /*0090*/  UISETP.GE.AND UP0, UPT, UR18, 0x1, UPT ;  /* 0x000000011200788c */ /* 0x002fce000bf06270 */
[----:B------:R-:W2:Y:S01]  /*00a0*/  LDC R13, c[0x0][0x360] ;  /* 0x0000d800ff0d7b82 */ /* 0x000ea20000000800 */
[----:B0-----:R-:W-:Y:S02]  /*00b0*/  IMAD R0, R0, UR4, R3 ;  /* 0x0000000400007c24 */ /* 0x001fe4000f8e0203 */
[----:B--2---:R-:W-:Y:S01]  /*00c0*/  IMAD R13, R13, UR5, R2 ;  /* 0x000000050d0d7c24 */ /* 0x004fe2000f8e0202 */
[----:B---3--:R-:W-:Y:S06]  /*00d0*/  BRA.U !UP0, `(.L_x_0) ;  /* 0x0000000908647547 */ /* 0x008fec000b800000 */
[----:B------:R-:W-:Y:S02]  /*00e0*/  UISETP.GE.U32.AND UP1, UPT, UR18, 0x8, UPT ;  /* 0x000000081200788c */ /* 0x000fe4000bf26070 */
[----:B------:R-:W-:Y:S01]  /*00f0*/  IMAD R5, R0, UR18, RZ ;  /* 0x0000001200057c24 */ /* 0x000fe2000f8e02ff */
[----:B------:R-:W-:Y:S01]  /*0100*/  ULOP3.LUT UR19, UR18, 0x7, URZ, 0xc0, !UPT ;  /* 0x0000000712137892 */ /* 0x000fe2000f8ec0ff */
[----:B------:R-:W-:Y:S01]  /*0110*/  MOV R12, RZ ;  /* 0x000000ff000c7202 */ /* 0x000fe20000000f00 */
[----:B------:R-:W-:Y:S02]  /*0120*/  UMOV UR4, URZ ;  /* 0x000000ff00047c82 */ /* 0x000fe40008000000 */
[----:B------:R-:W-:Y:S02]  /*0130*/  UISETP.NE.AND UP0, UPT, UR19, URZ, UPT ;  /* 0x000000ff1300728c */ /* 0x000fe4000bf05270 */
[----:B------:R-:W-:Y:S09]  /*0140*/  BRA.U !UP1, `(.L_x_1) ;  /* 0x0000000509087547 */ /* 0x000ff2000b800000 */
[----:B------:R-:W0:Y:S01]  /*0150*/  LDCU.128 UR20, c[0x0][0x380] ;  /* 0x00007000ff1477ac */ /* 0x000e220008000c00 */
[----:B------:R-:W-:Y:S02]  /*0160*/  MOV R12, RZ ;  /* 0x000000ff000c7202 */ /* 0x000fe40000000f00 */
[----:B------:R-:W-:Y:S01]  /*0170*/  MOV R14, R13 ;  /* 0x0000000d000e7202 */ /* 0x000fe20000000f00 */
[----:B------:R-:W-:-:S04]  /*0180*/  ULOP3.LUT UR4, UR18, 0x7ffffff8, URZ, 0xc0, !UPT ;  /* 0x7ffffff812047892 */ /* 0x000fc8000f8ec0ff */
[----:B------:R-:W-:Y:S01]  /*0190*/  UIADD3 UR5, UPT, UPT, -UR4, URZ, URZ ;  /* 0x000000ff04057290 */ /* 0x000fe2000fffe1ff */
[----:B0-----:R-:W-:Y:S01]  /*01a0*/  MOV R2, UR20 ;  /* 0x0000001400027c02 */ /* 0x001fe20008000f00 */
[----:B------:R-:W-:Y:S01]  /*01b0*/  UIMAD.WIDE.U32 UR6, UR18, 0xc, UR22 ;  /* 0x0000000c120678a5 */ /* 0x000fe2000f8e0016 */
[----:B------:R-:W-:Y:S01]  /*01c0*/  MOV R3, UR21 ;  /* 0x0000001500037c02 */ /* 0x000fe20008000f00 */
[----:B------:R-:W-:Y:S02]  /*01d0*/  UIMAD.WIDE.U32 UR8, UR18, 0x10, UR22 ;  /* 0x00000010120878a5 */ /* 0x000fe4000f8e0016 */
[----:B------:R-:W-:Y:S01]  /*01e0*/  UIMAD.WIDE.U32 UR10, UR18, 0x14, UR22 ;  /* 0x00000014120a78a5 */ /* 0x000fe2000f8e0016 */
[----:B------:R-:W-:Y:S01]  /*01f0*/  IMAD.WIDE.U32 R2, R5, 0x4, R2 ;  /* 0x0000000405027825 */ /* 0x000fe200078e0002 */
[----:B------:R-:W-:Y:S02]  /*0200*/  UIMAD.WIDE.U32 UR12, UR18, 0x18, UR22 ;  /* 0x00000018120c78a5 */ /* 0x000fe4000f8e0016 */
[----:B------:R-:W-:Y:S01]  /*0210*/  UIMAD.WIDE.U32 UR14, UR18, 0x1c, UR22 ;  /* 0x0000001c120e78a5 */ /* 0x000fe2000f8e0016 */
[----:B------:R-:W-:-:S04]  /*0220*/  IADD3 R2, P0, PT, R2, 0x10, RZ ;  /* 0x0000001002027810 */ /* 0x000fc80007f1e0ff */
[----:B------:R-:W-:-:S09]  /*0230*/  IADD3.X R3, PT, PT, RZ, R3, RZ, P0, !PT ;  /* 0x00000003ff037210 */ /* 0x000fd200007fe4ff */
.L_x_2:
[----:B------:R-:W-:Y:S01]  /*0240*/  HFMA2 R23, -RZ, RZ, 0, 2.384185791015625e-07 ;  /* 0x00000004ff177431 */ /* 0x000fe200000001ff */
[----:B------:R-:W-:Y:S01]  /*0250*/  UIMAD.WIDE.U32 UR24, UR18, 0x4, UR22 ;  /* 0x00000004121878a5 */ /* 0x000fe2000f8e0016 */
[----:B------:R-:W2:Y:S01]  /*0260*/  LDG.E R21, desc[UR16][R2.64+-0x10] ;  /* 0xfffff01002157981 */ /* 0x000ea2000c1e1900 */
[----:B------:R-:W-:Y:S01]  /*0270*/  UIMAD.WIDE.U32 UR20, UR18, 0x8, UR22 ;  /* 0x00000008121478a5 */ /* 0x000fe2000f8e0016 */
[----:B------:R-:W-:Y:S02]  /*0280*/  IMAD.MOV.U32 R11, RZ, RZ, 0x4 ;  /* 0x00000004ff0b7424 */ /* 0x000fe400078e00ff */
[----:B------:R-:W-:Y:S01]  /*0290*/  HFMA2 R7, -RZ, RZ, 0, 2.384185791015625e-07 ;  /* 0x00000004ff077431 */ /* 0x000fe200000001ff */
[----:B------:R-:W3:Y:S01]  /*02a0*/  LDG.E R19, desc[UR16][R2.64+-0xc] ;  /* 0xfffff41002137981 */ /* 0x000ee2000c1e1900 */
[----:B------:R-:W-:Y:S02]  /*02b0*/  MOV R8, UR24 ;  /* 0x0000001800087c02 */ /* 0x000fe40008000f00 */
[----:B------:R-:W-:Y:S01]  /*02c0*/  MOV R9, UR25 ;  /* 0x0000001900097c02 */ /* 0x000fe20008000f00 */
[C---:B------:R-:W-:Y:S01]  /*02d0*/  IMAD.WIDE R22, R14.reuse, R23, UR22 ;  /* 0x000000160e167e25 */ /* 0x040fe2000f8e0217 */
[----:B------:R-:W-:Y:S01]  /*02e0*/  MOV R24, UR20 ;  /* 0x0000001400187c02 */ /* 0x000fe20008000f00 */
[----:B------:R-:W4:Y:S01]  /*02f0*/  LDG.E R17, desc[UR16][R2.64+-0x8] ;  /* 0xfffff81002117981 */ /* 0x000f22000c1e1900 */
[----:B------:R-:W-:Y:S01]  /*0300*/  MOV R25, UR21 ;  /* 0x0000001500197c02 */ /* 0x000fe20008000f00 */
[----:B------:R-:W-:-:S02]  /*0310*/  IMAD.WIDE R8, R14, 0x4, R8 ;  /* 0x000000040e087825 */ /* 0x000fc400078e0208 */
[----:B------:R-:W2:Y:S02]  /*0320*/  LDG.E R22, desc[UR16][R22.64] ;  /* 0x0000001016167981 */ /* 0x000ea4000c1e1900 */
[C---:B------:R-:W-:Y:S01]  /*0330*/  IMAD.WIDE R24, R14.reuse, 0x4, R24 ;  /* 0x000000040e187825 */ /* 0x040fe200078e0218 */
[----:B------:R-:W-:Y:S01]  /*0340*/  MOV R5, 0x4 ;  /* 0x0000000400057802 */ /* 0x000fe20000000f00 */
[----:B------:R0:W3:Y:S02]  /*0350*/  LDG.E R20, desc[UR16][R8.64] ;  /* 0x0000001008147981 */ /* 0x0000e4000c1e1900 */
[C---:B------:R-:W-:Y:S02]  /*0360*/  IMAD.WIDE R10, R14.reuse, R11, UR6 ;  /* 0x000000060e0a7e25 */ /* 0x040fe4000f8e020b */
[----:B------:R-:W4:Y:S02]  /*0370*/  LDG.E R18, desc[UR16][R24.64] ;  /* 0x0000001018127981 */ /* 0x000f24000c1e1900 */
[----:B------:R-:W-:-:S04]  /*0380*/  IMAD.WIDE R4, R14, R5, UR8 ;  /* 0x000000080e047e25 */ /* 0x000fc8000f8e0205 */
[----:B------:R-:W-:Y:S01]  /*0390*/  HFMA2 R27, -RZ, RZ, 0, 2.384185791015625e-07 ;  /* 0x00000004ff1b7431 */ /* 0x000fe200000001ff */
[----:B------:R1:W5:Y:S01]  /*03a0*/  LDG.E R16, desc[UR16][R10.64] ;  /* 0x000000100a107981 */ /* 0x000362000c1e1900 */
[----:B0-----:R-:W-:-:S03]  /*03b0*/  MOV R9, 0x4 ;  /* 0x0000000400097802 */ /* 0x001fc60000000f00 */
[----:B------:R-:W5:Y:S01]  /*03c0*/  LDG.E R15, desc[UR16][R2.64+-0x4] ;  /* 0xfffffc10020f7981 */ /* 0x000f62000c1e1900 */
[----:B------:R-:W-:-:S03]  /*03d0*/  IMAD.WIDE R6, R14, R7, UR10 ;  /* 0x0000000a0e067e25 */ /* 0x000fc6000f8e0207 */
[----:B------:R0:W5:Y:S01]  /*03e0*/  LDG.E R4, desc[UR16][R4.64] ;  /* 0x0000001004047981 */ /* 0x000162000c1e1900 */
[----:B------:R-:W-:-:S03]  /*03f0*/  IMAD.WIDE R8, R14, R9, UR12 ;  /* 0x0000000c0e087e25 */ /* 0x000fc6000f8e0209 */
[----:B------:R-:W5:Y:S01]  /*0400*/  LDG.E R23, desc[UR16][R2.64] ;  /* 0x0000001002177981 */ /* 0x000f62000c1e1900 */
[----:B-1----:R-:W-:-:S03]  /*0410*/  IMAD.WIDE R10, R14, R27, UR14 ;  /* 0x0000000e0e0a7e25 */ /* 0x002fc6000f8e021b */
[----:B------:R-:W5:Y:S04]  /*0420*/  LDG.E R7, desc[UR16][R6.64] ;  /* 0x0000001006077981 */ /* 0x000f68000c1e1900 */
[----:B------:R-:W5:Y:S04]  /*0430*/  LDG.E R24, desc[UR16][R2.64+0x4] ;  /* 0x0000041002187981 */ /* 0x000f68000c1e1900 */
[----:B------:R-:W5:Y:S04]  /*0440*/  LDG.E R8, desc[UR16][R8.64] ;  /* 0x0000001008087981 */ /* 0x000f68000c1e1900 */
[----:B------:R-:W5:Y:S04]  /*0450*/  LDG.E R25, desc[UR16][R2.64+0x8] ;  /* 0x0000081002197981 */ /* 0x000f68000c1e1900 */
[----:B------:R-:W5:Y:S04]  /*0460*/  LDG.E R10, desc[UR16][R10.64] ;  /* 0x000000100a0a7981 */ /* 0x000f68000c1e1900 */
[----:B------:R1:W5:Y:S01]  /*0470*/  LDG.E R27, desc[UR16][R2.64+0xc] ;  /* 0x00000c10021b7981 */ /* 0x000362000c1e1900 */
[----:B------:R-:W-:-:S04]  /*0480*/  UIADD3 UR5, UPT, UPT, UR5, 0x8, URZ ;  /* 0x0000000805057890 */ /* 0x000fc8000fffe0ff */
[----:B------:R-:W-:Y:S01]  /*0490*/  UISETP.NE.AND UP1, UPT, UR5, URZ, UPT ;  /* 0x000000ff0500728c */ /* 0x000fe2000bf25270 */
[----:B0-----:R-:W-:Y:S02]  /*04a0*/  MOV R5, UR18 ;  /* 0x0000001200057c02 */ /* 0x001fe40008000f00 */
[----:B-1----:R-:W-:Y:S02]  /*04b0*/  IADD3 R2, P0, PT, R2, 0x20, RZ ;  /* 0x0000002002027810 */ /* 0x002fe40007f1e0ff */
[----:B------:R-:W-:Y:S02]  /*04c0*/  LEA R14, R5, R14, 0x3 ;  /* 0x0000000e050e7211 */ /* 0x000fe400078e18ff */
[----:B------:R-:W-:Y:S01]  /*04d0*/  IADD3.X R3, PT, PT, RZ, R3, RZ, P0, !PT ;  /* 0x00000003ff037210 */ /* 0x000fe200007fe4ff */
[----:B--2---:R-:W-:-:S04]  /*04e0*/  IMAD R21, R21, R22, R12 ;  /* 0x0000001615157224 */ /* 0x004fc800078e020c */
[----:B---3--:R-:W-:-:S04]  /*04f0*/  IMAD R19, R19, R20, R21 ;  /* 0x0000001413137224 */ /* 0x008fc800078e0215 */
[----:B----4-:R-:W-:-:S04]  /*0500*/  IMAD R17, R17, R18, R19 ;  /* 0x0000001211117224 */ /* 0x010fc800078e0213 */
[----:B-----5:R-:W-:-:S04]  /*0510*/  IMAD R15, R15, R16, R17 ;  /* 0x000000100f0f7224 */ /* 0x020fc800078e0211 */
[----:B------:R-:W-:-:S04]  /*0520*/  IMAD R4, R23, R4, R15 ;  /* 0x0000000417047224 */ /* 0x000fc800078e020f */
[----:B------:R-:W-:-:S04]  /*0530*/  IMAD R4, R24, R7, R4 ;  /* 0x0000000718047224 */ /* 0x000fc800078e0204 */
[----:B------:R-:W-:-:S04]  /*0540*/  IMAD R4, R25, R8, R4 ;  /* 0x0000000819047224 */ /* 0x000fc800078e0204 */
[----:B------:R-:W-:Y:S01]  /*0550*/  IMAD R12, R27, R10, R4 ;  /* 0x0000000a1b0c7224 */ /* 0x000fe200078e0204 */
[----:B------:R-:W-:Y:S06]  /*0560*/  BRA.U UP1, `(.L_x_2) ;  /* 0xfffffffd01347547 */ /* 0x000fec000b83ffff */
.L_x_1:
[----:B------:R-:W-:Y:S05]  /*0570*/  BRA.U !UP0, `(.L_x_0) ;  /* 0x00000005083c7547 */ /* 0x000fea000b800000 */
[----:B------:R-:W-:Y:S01]  /*0580*/  UISETP.GE.U32.AND UP0, UPT, UR19, 0x4, UPT ;  /* 0x000000041300788c */ /* 0x000fe2000bf06070 */
[----:B------:R-:W-:Y:S01]  /*0590*/  IMAD R2, R0, UR18, RZ ;  /* 0x0000001200027c24 */ /* 0x000fe2000f8e02ff */
[----:B------:R-:W-:-:S04]  /*05a0*/  ULOP3.LUT UR5, UR18, 0x3, URZ, 0xc0, !UPT ;  /* 0x0000000312057892 */ /* 0x000fc8000f8ec0ff */
[----:B------:R-:W-:-:S03]  /*05b0*/  UISETP.NE.AND UP1, UPT, UR5, URZ, UPT ;  /* 0x000000ff0500728c */ /* 0x000fc6000bf25270 */
[----:B------:R-:W-:Y:S08]  /*05c0*/  BRA.U !UP0, `(.L_x_3) ;  /* 0x00000001087c7547 */ /* 0x000ff0000b800000 */
[----:B------:R-:W0:Y:S01]  /*05d0*/  LDC.64 R6, c[0x0][0x388] ;  /* 0x0000e200ff067b82 */ /* 0x000e220000000a00 */
[----:B------:R-:W1:Y:S01]  /*05e0*/  LDCU.64 UR6, c[0x0][0x380] ;  /* 0x00007000ff0677ac */ /* 0x000e620008000a00 */
[----:B------:R-:W-:Y:S01]  /*05f0*/  MOV R4, UR4 ;  /* 0x0000000400047c02 */ /* 0x000fe20008000f00 */
[C---:B------:R-:W-:Y:S01]  /*0600*/  VIADD R3, R2.reuse, UR4 ;  /* 0x0000000402037c36 */ /* 0x040fe20008000000 */
[----:B------:R-:W-:Y:S02]  /*0610*/  MOV R11, UR18 ;  /* 0x00000012000b7c02 */ /* 0x000fe40008000f00 */
[----:B------:R-:W-:Y:S01]  /*0620*/  IADD3 R14, P0, PT, R2, UR4, RZ ;  /* 0x00000004020e7c10 */ /* 0x000fe2000ff1e0ff */
[----:B------:R-:W-:Y:S01]  /*0630*/  IMAD R5, R4, UR18, R13 ;  /* 0x0000001204057c24 */ /* 0x000fe2000f8e020d */
[----:B------:R-:W2:Y:S01]  /*0640*/  LDC.64 R8, c[0x0][0x380] ;  /* 0x0000e000ff087b82 */ /* 0x000ea20000000a00 */
[----:B------:R-:W-:Y:S02]  /*0650*/  MOV R15, UR18 ;  /* 0x00000012000f7c02 */ /* 0x000fe40008000f00 */
[----:B------:R-:W-:Y:S01]  /*0660*/  MOV R17, UR18 ;  /* 0x0000001200117c02 */ /* 0x000fe20008000f00 */
[----:B0-----:R-:W-:-:S04]  /*0670*/  IMAD.WIDE R6, R5, 0x4, R6 ;  /* 0x0000000405067825 */ /* 0x001fc800078e0206 */
[----:B------:R-:W-:Y:S02]  /*0680*/  IMAD.WIDE.U32 R10, R11, 0x4, R6 ;  /* 0x000000040b0a7825 */ /* 0x000fe400078e0006 */
[----:B------:R-:W3:Y:S02]  /*0690*/  LDG.E R6, desc[UR16][R6.64] ;  /* 0x0000001006067981 */ /* 0x000ee4000c1e1900 */
[----:B--2---:R-:W-:Y:S01]  /*06a0*/  IMAD.WIDE.U32 R8, R3, 0x4, R8 ;  /* 0x0000000403087825 */ /* 0x004fe200078e0008 */
[----:B------:R-:W-:Y:S02]  /*06b0*/  IADD3.X R3, PT, PT, RZ, RZ, RZ, P0, !PT ;  /* 0x000000ffff037210 */ /* 0x000fe400007fe4ff */
[----:B-1----:R-:W-:-:S03]  /*06c0*/  LEA R4, P0, R14, UR6, 0x2 ;  /* 0x000000060e047c11 */ /* 0x002fc6000f8010ff */
[----:B------:R-:W3:Y:S01]  /*06d0*/  LDG.E R9, desc[UR16][R8.64] ;  /* 0x0000001008097981 */ /* 0x000ee2000c1e1900 */
[----:B------:R-:W-:Y:S01]  /*06e0*/  LEA.HI.X R5, R14, UR7, R3, 0x2, P0 ;  /* 0x000000070e057c11 */ /* 0x000fe200080f1403 */
[----:B------:R-:W-:Y:S02]  /*06f0*/  IMAD.WIDE.U32 R14, R15, 0x4, R10 ;  /* 0x000000040f0e7825 */ /* 0x000fe400078e000a */
[----:B------:R-:W2:Y:S04]  /*0700*/  LDG.E R3, desc[UR16][R10.64] ;  /* 0x000000100a037981 */ /* 0x000ea8000c1e1900 */
[----:B------:R-:W2:Y:S01]  /*0710*/  LDG.E R18, desc[UR16][R4.64+0x4] ;  /* 0x0000041004127981 */ /* 0x000ea2000c1e1900 */
[----:B------:R-:W-:-:S03]  /*0720*/  IMAD.WIDE.U32 R16, R17, 0x4, R14 ;  /* 0x0000000411107825 */ /* 0x000fc600078e000e */
[----:B------:R-:W4:Y:S04]  /*0730*/  LDG.E R19, desc[UR16][R14.64] ;  /* 0x000000100e137981 */ /* 0x000f28000c1e1900 */
[----:B------:R-:W4:Y:S04]  /*0740*/  LDG.E R20, desc[UR16][R4.64+0x8] ;  /* 0x0000081004147981 */ /* 0x000f28000c1e1900 */
[----:B------:R-:W5:Y:S04]  /*0750*/  LDG.E R22, desc[UR16][R4.64+0xc] ;  /* 0x00000c1004167981 */ /* 0x000f68000c1e1900 */
[----:B------:R-:W5:Y:S01]  /*0760*/  LDG.E R16, desc[UR16][R16.64] ;  /* 0x0000001010107981 */ /* 0x000f62000c1e1900 */
[----:B------:R-:W-:Y:S01]  /*0770*/  UIADD3 UR4, UPT, UPT, UR4, 0x4, URZ ;  /* 0x0000000404047890 */ /* 0x000fe2000fffe0ff */
[----:B---3--:R-:W-:-:S04]  /*0780*/  IMAD R9, R9, R6, R12 ;  /* 0x0000000609097224 */ /* 0x008fc800078e020c */
[----:B--2---:R-:W-:-:S04]  /*0790*/  IMAD R3, R18, R3, R9 ;  /* 0x0000000312037224 */ /* 0x004fc800078e0209 */
[----:B----4-:R-:W-:-:S04]  /*07a0*/  IMAD R3, R20, R19, R3 ;  /* 0x0000001314037224 */ /* 0x010fc800078e0203 */
[----:B-----5:R-:W-:-:S07]  /*07b0*/  IMAD R12, R22, R16, R3 ;  /* 0x00000010160c7224 */ /* 0x020fce00078e0203 */
.L_x_3:
[----:B------:R-:W-:Y:S05]  /*07c0*/  BRA.U !UP1, `(.L_x_0) ;  /* 0x0000000109a87547 */ /* 0x000fea000b800000 */
[----:B------:R-:W-:Y:S01]  /*07d0*/  UISETP.NE.AND UP0, UPT, UR5, 0x1, UPT ;  /* 0x000000010500788c */ /* 0x000fe2000bf05270 */
[----:B------:R-:W-:Y:S01]  /*07e0*/  MOV R4, UR4 ;  /* 0x0000000400047c02 */ /* 0x000fe20008000f00 */
[----:B------:R-:W-:Y:S02]  /*07f0*/  ULOP3.LUT UR5, UR18, 0x1, URZ, 0xc0, !UPT ;  /* 0x0000000112057892 */ /* 0x000fe4000f8ec0ff */
[----:B------:R-:W-:Y:S02]  /*0800*/  MOV R17, UR18 ;  /* 0x0000001200117c02 */ /* 0x000fe40008000f00 */
[----:B------:R-:W-:Y:S01]  /*0810*/  UISETP.NE.U32.AND UP1, UPT, UR5, 0x1, UPT ;  /* 0x000000010500788c */ /* 0x000fe2000bf25070 */
[----:B------:R-:W-:-:S04]  /*0820*/  PLOP3.LUT P1, PT, PT, PT, UP0, 0x80, 0x8 ;  /* 0x000000000008781c */ /* 0x000fc80003f2f008 */
[----:B------:R-:W0:Y:S01]  /*0830*/  @UP0 LDCU.128 UR8, c[0x0][0x380] ;  /* 0x00007000ff0807ac */ /* 0x000e220008000c00 */
[----:B------:R-:W-:Y:S01]  /*0840*/  PLOP3.LUT P0, PT, PT, PT, UP1, 0x80, 0x8 ;  /* 0x000000000008781c */ /* 0x000fe20003f0f018 */
[----:B------:R-:W1:Y:S04]  /*0850*/  @UP0 LDCU.64 UR6, c[0x0][0x380] ;  /* 0x00007000ff0607ac */ /* 0x000e680008000a00 */
[----:B------:R-:W2:Y:S03]  /*0860*/  @!UP1 LDCU.128 UR12, c[0x0][0x380] ;  /* 0x00007000ff0c97ac */ /* 0x000ea60008000c00 */
[C---:B------:R-:W-:Y:S02]  /*0870*/  @P1 IADD3 R3, PT, PT, R2.reuse, UR4, RZ ;  /* 0x0000000402031c10 */ /* 0x040fe4000fffe0ff */
[----:B------:R-:W-:Y:S01]  /*0880*/  @P1 IADD3 R5, P2, PT, R2, UR4, RZ ;  /* 0x0000000402051c10 */ /* 0x000fe2000ff5e0ff */
[----:B------:R-:W-:-:S03]  /*0890*/  @UP0 UIADD3 UR4, UPT, UPT, UR4, 0x2, URZ ;  /* 0x0000000204040890 */ /* 0x000fc6000fffe0ff */
[----:B------:R-:W-:Y:S02]  /*08a0*/  @P1 IADD3.X R8, PT, PT, RZ, RZ, RZ, P2, !PT ;  /* 0x000000ffff081210 */ /* 0x000fe400017fe4ff */
[----:B0-----:R-:W-:Y:S01]  /*08b0*/  MOV R14, UR8 ;  /* 0x00000008000e7c02 */ /* 0x001fe20008000f00 */
[----:B------:R-:W-:Y:S01]  /*08c0*/  IMAD.U32 R6, RZ, RZ, UR10 ;  /* 0x0000000aff067e24 */ /* 0x000fe2000f8e00ff */
[----:B------:R-:W-:Y:S02]  /*08d0*/  MOV R15, UR9 ;  /* 0x00000009000f7c02 */ /* 0x000fe40008000f00 */
[----:B------:R-:W-:Y:S01]  /*08e0*/  MOV R7, UR11 ;  /* 0x0000000b00077c02 */ /* 0x000fe20008000f00 */
[----:B------:R-:W-:-:S04]  /*08f0*/  @P1 IMAD.WIDE.U32 R14, R3, 0x4, R14 ;  /* 0x00000004030e1825 */ /* 0x000fc800078e000e */
[----:B------:R-:W-:Y:S01]  /*0900*/  @P1 IMAD R3, R4, UR18, R13 ;  /* 0x0000001204031c24 */ /* 0x000fe2000f8e020d */
[----:B-1----:R-:W-:Y:S02]  /*0910*/  @P1 LEA R4, P2, R5, UR6, 0x2 ;  /* 0x0000000605041c11 */ /* 0x002fe4000f8410ff */
[----:B------:R-:W-:Y:S01]  /*0920*/  MOV R18, UR4 ;  /* 0x0000000400127c02 */ /* 0x000fe20008000f00 */
[----:B------:R-:W-:Y:S01]  /*0930*/  @P1 IMAD.WIDE R6, R3, 0x4, R6 ;  /* 0x0000000403061825 */ /* 0x000fe200078e0206 */
[----:B------:R-:W-:Y:S01]  /*0940*/  @P1 LEA.HI.X R5, R5, UR7, R8, 0x2, P2 ;  /* 0x0000000705051c11 */ /* 0x000fe200090f1408 */
[----:B------:R-:W3:Y:S01]  /*0950*/  @P1 LDG.E R3, desc[UR16][R14.64] ;  /* 0x000000100e031981 */ /* 0x000ee2000c1e1900 */
[----:B--2---:R-:W-:Y:S01]  /*0960*/  MOV R8, UR12 ;  /* 0x0000000c00087c02 */ /* 0x004fe20008000f00 */
[----:B------:R-:W-:Y:S01]  /*0970*/  @!P0 IMAD R21, R18, UR18, R13 ;  /* 0x0000001212158c24 */ /* 0x000fe2000f8e020d */
[----:B------:R-:W-:Y:S01]  /*0980*/  MOV R9, UR13 ;  /* 0x0000000d00097c02 */ /* 0x000fe20008000f00 */
[----:B------:R-:W-:Y:S01]  /*0990*/  @P1 IMAD.WIDE.U32 R16, R17, 0x4, R6 ;  /* 0x0000000411101825 */ /* 0x000fe200078e0006 */
[----:B------:R-:W-:Y:S01]  /*09a0*/  @!P0 IADD3 R19, PT, PT, R2, UR4, RZ ;  /* 0x0000000402138c10 */ /* 0x000fe2000fffe0ff */
[----:B------:R-:W3:Y:S01]  /*09b0*/  @P1 LDG.E R6, desc[UR16][R6.64] ;  /* 0x0000001006061981 */ /* 0x000ee2000c1e1900 */
[----:B------:R-:W-:-:S02]  /*09c0*/  MOV R10, UR14 ;  /* 0x0000000e000a7c02 */ /* 0x000fc40008000f00 */
[----:B------:R-:W-:Y:S01]  /*09d0*/  MOV R11, UR15 ;  /* 0x0000000f000b7c02 */ /* 0x000fe20008000f00 */
[----:B------:R-:W-:Y:S01]  /*09e0*/  @!P0 IMAD.WIDE.U32 R8, R19, 0x4, R8 ;  /* 0x0000000413088825 */ /* 0x000fe200078e0008 */
[----:B------:R-:W2:Y:S03]  /*09f0*/  @P1 LDG.E R16, desc[UR16][R16.64] ;  /* 0x0000001010101981 */ /* 0x000ea6000c1e1900 */
[----:B------:R-:W-:Y:S01]  /*0a00*/  @!P0 IMAD.WIDE R10, R21, 0x4, R10 ;  /* 0x00000004150a8825 */ /* 0x000fe200078e020a */
[----:B------:R-:W2:Y:S04]  /*0a10*/  @P1 LDG.E R4, desc[UR16][R4.64+0x4] ;  /* 0x0000041004041981 */ /* 0x000ea8000c1e1900 */
[----:B------:R-:W4:Y:S04]  /*0a20*/  @!P0 LDG.E R9, desc[UR16][R8.64] ;  /* 0x0000001008098981 */ /* 0x000f28000c1e1900 */
[----:B------:R-:W4:Y:S01]  /*0a30*/  @!P0 LDG.E R10, desc[UR16][R10.64] ;  /* 0x000000100a0a8981 */ /* 0x000f22000c1e1900 */
[----:B---3--:R-:W-:-:S04]  /*0a40*/  @P1 IMAD R3, R3, R6, R12 ;  /* 0x0000000603031224 */ /* 0x008fc800078e020c */
[----:B--2---:R-:W-:-:S04]  /*0a50*/  @P1 IMAD R12, R4, R16, R3 ;  /* 0x00000010040c1224 */ /* 0x004fc800078e0203 */
[----:B----4-:R-:W-:-:S07]  /*0a60*/  @!P0 IMAD R12, R9, R10, R12 ;  /* 0x0000000a090c8224 */ /* 0x010fce00078e020c */
.L_x_0:
[----:B------:R-:W0:Y:S01]  /*0a70*/  LDC.64 R2, c[0x0][0x390] ;  /* 0x0000e400ff027b82 */ /* 0x000e220000000a00 */
[----:B------:R-:W-:-:S04]  /*0a80*/  IMAD R13, R0, UR18, R13 ;  /* 0x00000012000d7c24 */ /* 0x000fc8000f8e020d */
[----:B0-----:R-:W-:-:S05]  /*0a90*/  IMAD.WIDE R2, R13, 0x4, R2 ;  /* 0x000000040d027825 */ /* 0x001fca00078e0202 */
[----:B------:R-:W-:Y:S01]  /*0aa0*/  STG.E desc[UR16][R2.64], R12 ;  /* 0x0000000c02007986 */ /* 0x000fe2000c101910 */
[----:B------:R-:W-:Y:S05]  /*0ab0*/  EXIT ;  /* 0x000000000000794d */ /* 0x000fea0003800000 */
.L_x_4:
[----:B------:R-:W-:-:S00]  /*0ac0*/  BRA `(.L_x_4) ;  /* 0xfffffffc00fc7947 */ /* 0x000fc0000383ffff */
[----:B------:R-:W-:-:S00]  /*0ad0*/  NOP ;  /* 0x0000000000007918 */ /* 0x000fc00000000000 */
        /* <DEDUP_REMOVED lines=10> */
.L_x_5:


//--------------------- .nv.shared.reserved.0     --------------------------
	.section	.nv.shared.reserved.0,"aw",@nobits
	.weak		__nv_reservedSMEM_offset_0_alias
	.size		__nv_reservedSMEM_offset_0_alias, 0, 64
	.other		__nv_reservedSMEM_offset_0_alias,@"STO_CUDA_RESERVED_SHARED STV_DEFAULT"
__nv_reservedSMEM_offset_0_alias:
	.zero		0
	.zero		64


//--------------------- .nv.constant0._Z14matrixMultiplyPiS_S_i --------------------------
	.section	.nv.constant0._Z14matrixMultiplyPiS_S_i,"a",@progbits
	.sectionflags	@""
	.align	4
.nv.constant0._Z14matrixMultiplyPiS_S_i:
	.zero		924


//--------------------- SYMBOLS --------------------------

	.type		.nv.reservedSmem.offset0,@object
	.size		.nv.reservedSmem.offset0,0x4
